//
// Generated by NVIDIA NVVM Compiler
//
// Compiler Build ID: CL-36424714
// Cuda compilation tools, release 13.0, V13.0.88
// Based on NVVM 20.0.0
//

.version 9.0
.target sm_100
.address_size 64

	// .globl	_Z14annotateThreadv
.extern .func  (.param .b32 func_retval0) vprintf
(
	.param .b64 vprintf_param_0,
	.param .b64 vprintf_param_1
)
;
.global .align 1 .b8 $str[44] = {66, 108, 111, 99, 107, 40, 37, 100, 44, 37, 100, 41, 32, 84, 104, 114, 101, 97, 100, 40, 37, 100, 44, 37, 100, 41, 32, 45, 62, 32, 67, 111, 111, 114, 100, 40, 37, 100, 44, 37, 100, 41, 10};

.visible .entry _Z14annotateThreadv()
{
	.local .align 8 .b8 	__local_depot0[24];
	.reg .b64 	%SP;
	.reg .b64 	%SPL;
	.reg .b32 	%r<11>;
	.reg .b64 	%rd<5>;

	mov.u64 	%SPL, __local_depot0;
	cvta.local.u64 	%SP, %SPL;
	add.u64 	%rd1, %SP, 0;
	add.u64 	%rd2, %SPL, 0;
	mov.u32 	%r1, %ctaid.y;
	mov.u32 	%r2, %ntid.y;
	mov.u32 	%r3, %tid.y;
	mad.lo.s32 	%r4, %r1, %r2, %r3;
	mov.u32 	%r5, %ctaid.x;
	mov.u32 	%r6, %ntid.x;
	mov.u32 	%r7, %tid.x;
	mad.lo.s32 	%r8, %r5, %r6, %r7;
	st.local.v2.u32 	[%rd2], {%r5, %r1};
	st.local.v2.u32 	[%rd2+8], {%r7, %r3};
	st.local.v2.u32 	[%rd2+16], {%r8, %r4};
	mov.u64 	%rd3, $str;
	cvta.global.u64 	%rd4, %rd3;
	{ // callseq 0, 0
	.param .b64 param0;
	st.param.b64 	[param0], %rd4;
	.param .b64 param1;
	st.param.b64 	[param1], %rd1;
	.param .b32 retval0;
	call.uni (retval0), 
	vprintf, 
	(
	param0, 
	param1
	);
	ld.param.b32 	%r9, [retval0];
	} // callseq 0
	ret;

}


// ===== COMPILED SASS (sm_100) =====

	.target	sm_100

	.elftype	@"ET_EXEC"


//--------------------- .note.nv.tkinfo           --------------------------
	.section	.note.nv.tkinfo,"",@"SHT_NOTE"
	.sectionflags	@"SHF_NOTE_NV_TKINFO"
	.tkinfo
        /*0018*/ 	.word	0x00000002
        /*0030*/ 	.string	""
        /*0030*/ 	.string	"ptxas"
        /*0030*/ 	.string	"Cuda compilation tools, release 13.0, V13.0.88"
        /*0030*/ 	.string	"Build cuda_13.0.r13.0/compiler.36424714_0"
        /*0030*/ 	.string	"-arch sm_100 -m 64 "



//--------------------- .note.nv.cuinfo           --------------------------
	.section	.note.nv.cuinfo,"",@"SHT_NOTE"
	.sectionflags	@"SHF_NOTE_NV_CUINFO"
        /*0018*/ 	.short	0x0002
        /*001a*/ 	.short	0x0064
        /*001c*/ 	.short	0x0082
	.zero		2


//--------------------- .nv.info                  --------------------------
	.section	.nv.info,"",@"SHT_CUDA_INFO"
	.align	4


	//----- nvinfo : EIATTR_REGCOUNT
	.align		4
        /*0000*/ 	.byte	0x04, 0x2f
        /*0002*/ 	.short	(.L_2 - .L_1)
	.align		4
.L_1:
        /*0004*/ 	.word	index@(_Z14annotateThreadv)
        /*0008*/ 	.word	0x00000018


	//----- nvinfo : EIATTR_FRAME_SIZE
	.align		4
.L_2:
        /*000c*/ 	.byte	0x04, 0x11
        /*000e*/ 	.short	(.L_4 - .L_3)
	.align		4
.L_3:
        /*0010*/ 	.word	index@(_Z14annotateThreadv)
        /*0014*/ 	.word	0x00000018


	//----- nvinfo : EIATTR_MIN_STACK_SIZE
	.align		4
.L_4:
        /*0018*/ 	.byte	0x04, 0x12
        /*001a*/ 	.short	(.L_6 - .L_5)
	.align		4
.L_5:
        /*001c*/ 	.word	index@(_Z14annotateThreadv)
        /*0020*/ 	.word	0x00000018
.L_6:


//--------------------- .nv.compat                --------------------------
	.section	.nv.compat,"",@"SHT_CUDA_COMPAT_INFO"
	.align	4
        /*0000*/ 	.byte	0x02, 0x09, 0x00, 0x00, 0x02, 0x02, 0x01, 0x00, 0x02, 0x05, 0x05, 0x00, 0x03, 0x07, 0x01, 0x01
        /*0010*/ 	.byte	0x02, 0x03, 0x00, 0x00, 0x02, 0x06, 0x01, 0x00, 0x04, 0x0b, 0x08, 0x00, 0x09, 0x00, 0x00, 0x00
        /*0020*/ 	.byte	0x00, 0x00, 0x00, 0x00


//--------------------- .nv.info._Z14annotateThreadv --------------------------
	.section	.nv.info._Z14annotateThreadv,"",@"SHT_CUDA_INFO"
	.sectionflags	@""
	.align	4


	//----- nvinfo : EIATTR_CUDA_API_VERSION
	.align		4
        /*0000*/ 	.byte	0x04, 0x37
        /*0002*/ 	.short	(.L_8 - .L_7)
.L_7:
        /*0004*/ 	.word	0x00000082


	//----- nvinfo : EIATTR_SPARSE_MMA_MASK
	.align		4
.L_8:
        /*0008*/ 	.byte	0x03, 0x50
        /*000a*/ 	.short	0x0000


	//----- nvinfo : EIATTR_MAXREG_COUNT
	.align		4
        /*000c*/ 	.byte	0x03, 0x1b
        /*000e*/ 	.short	0x00ff


	//----- nvinfo : EIATTR_EXTERNS
	.align		4
        /*0010*/ 	.byte	0x04, 0x0f
        /*0012*/ 	.short	(.L_10 - .L_9)


	//   ....[0]....
	.align		4
.L_9:
        /*0014*/ 	.word	index@(vprintf)


	//----- nvinfo : EIATTR_MERCURY_ISA_VERSION
	.align		4
.L_10:
        /*0018*/ 	.byte	0x03, 0x5f
        /*001a*/ 	.short	0x0101


	//----- nvinfo : EIATTR_VRC_CTA_INIT_COUNT
	.align		4
        /*001c*/ 	.byte	0x02, 0x4a
	.zero		1
	.zero		1


	//----- nvinfo : EIATTR_SYSCALL_OFFSETS
	.align		4
        /*0020*/ 	.byte	0x04, 0x46
        /*0022*/ 	.short	(.L_12 - .L_11)


	//   ....[0]....
.L_11:
        /*0024*/ 	.word	0x00000170


	//----- nvinfo : EIATTR_EXIT_INSTR_OFFSETS
	.align		4
.L_12:
        /*0028*/ 	.byte	0x04, 0x1c
        /*002a*/ 	.short	(.L_14 - .L_13)


	//   ....[0]....
.L_13:
        /*002c*/ 	.word	0x00000180


	//----- nvinfo : EIATTR_SW_WAR
	.align		4
.L_14:
        /*0030*/ 	.byte	0x04, 0x36
        /*0032*/ 	.short	(.L_16 - .L_15)
.L_15:
        /*0034*/ 	.word	0x00000008
.L_16:


//--------------------- .nv.callgraph             --------------------------
	.section	.nv.callgraph,"",@"SHT_CUDA_CALLGRAPH"
	.align	4
	.sectionentsize	8
	.align		4
        /*0000*/ 	.word	0x00000000
	.align		4
        /*0004*/ 	.word	0xffffffff
	.align		4
        /*0008*/ 	.word	index@(_Z14annotateThreadv)
	.align		4
        /*000c*/ 	.word	index@(vprintf)
	.align		4
        /*0010*/ 	.word	0x00000000
	.align		4
        /*0014*/ 	.word	0xfffffffe
	.align		4
        /*0018*/ 	.word	0x00000000
	.align		4
        /*001c*/ 	.word	0xfffffffd
	.align		4
        /*0020*/ 	.word	0x00000000
	.align		4
        /*0024*/ 	.word	0xfffffffc


//--------------------- .nv.constant4             --------------------------
	.section	.nv.constant4,"a",@progbits
	.align	8
	.align		8
.nv.constant4:
        /*0000*/ 	.dword	vprintf
	.align		8
        /*0008*/ 	.dword	$str


//--------------------- .text._Z14annotateThreadv --------------------------
	.section	.text._Z14annotateThreadv,"ax",@progbits
	.align	128
        .global         _Z14annotateThreadv
        .type           _Z14annotateThreadv,@function
        .size           _Z14annotateThreadv,(.L_x_2 - _Z14annotateThreadv)
        .other          _Z14annotateThreadv,@"STO_CUDA_ENTRY STV_DEFAULT"
_Z14annotateThreadv:
.text._Z14annotateThreadv:
[----:B------:R-:W0:Y:S01]  /*0000*/  LDC R1, c[0x0][0x37c] ;  /* 0x0000df00ff017b82 */ /* 0x000e220000000800 */
[----:B------:R-:W1:Y:S01]  /*0010*/  S2R R11, SR_CTAID.Y ;  /* 0x00000000000b7919 */ /* 0x000e620000002600 */
[----:B------:R-:W2:Y:S01]  /*0020*/  LDCU UR5, c[0x0][0x2fc] ;  /* 0x00005f80ff0577ac */ /* 0x000ea20008000800 */
[----:B0-----:R-:W-:Y:S01]  /*0030*/  VIADD R1, R1, 0xffffffe8 ;  /* 0xffffffe801017836 */ /* 0x001fe20000000000 */
[----:B------:R-:W-:Y:S01]  /*0040*/  MOV R0, 0x0 ;  /* 0x0000000000007802 */ /* 0x000fe20000000f00 */
[----:B------:R-:W1:Y:S01]  /*0050*/  S2R R10, SR_CTAID.X ;  /* 0x00000000000a7919 */ /* 0x000e620000002500 */
[----:B------:R-:W0:Y:S02]  /*0060*/  LDCU UR6, c[0x0][0x364] ;  /* 0x00006c80ff0677ac */ /* 0x000e240008000800 */
[----:B------:R3:W4:Y:S01]  /*0070*/  LDC.64 R8, c[0x4][R0] ;  /* 0x0100000000087b82 */ /* 0x0007220000000a00 */
[----:B------:R-:W0:Y:S01]  /*0080*/  S2R R13, SR_TID.Y ;  /* 0x00000000000d7919 */ /* 0x000e220000002200 */
[----:B------:R-:W5:Y:S01]  /*0090*/  LDCU UR7, c[0x0][0x360] ;  /* 0x00006c00ff0777ac */ /* 0x000f620008000800 */
[----:B------:R-:W5:Y:S01]  /*00a0*/  S2R R12, SR_TID.X ;  /* 0x00000000000c7919 */ /* 0x000f620000002100 */
[----:B------:R-:W2:Y:S02]  /*00b0*/  LDCU UR4, c[0x0][0x2f8] ;  /* 0x00005f00ff0477ac */ /* 0x000ea40008000800 */
[----:B--2---:R-:W-:-:S04]  /*00c0*/  IADD3 R6, P0, PT, R1, UR4, RZ ;  /* 0x0000000401067c10 */ /* 0x004fc8000ff1e0ff */
[----:B------:R-:W-:Y:S01]  /*00d0*/  IADD3.X R7, PT, PT, RZ, UR5, RZ, P0, !PT ;  /* 0x00000005ff077c10 */ /* 0x000fe200087fe4ff */
[----:B-1----:R3:W-:Y:S01]  /*00e0*/  STL.64 [R1], R10 ;  /* 0x0000000a01007387 */ /* 0x0027e20000100a00 */
[----:B0-----:R-:W-:Y:S02]  /*00f0*/  IMAD R3, R11, UR6, R13 ;  /* 0x000000060b037c24 */ /* 0x001fe4000f8e020d */
[----:B-----5:R-:W-:Y:S01]  /*0100*/  IMAD R2, R10, UR7, R12 ;  /* 0x000000070a027c24 */ /* 0x020fe2000f8e020c */
[----:B------:R3:W-:Y:S01]  /*0110*/  STL.64 [R1+0x8], R12 ;  /* 0x0000080c01007387 */ /* 0x0007e20000100a00 */
[----:B------:R-:W0:Y:S03]  /*0120*/  LDCU.64 UR6, c[0x4][0x8] ;  /* 0x01000100ff0677ac */ /* 0x000e260008000a00 */
[----:B------:R3:W-:Y:S01]  /*0130*/  STL.64 [R1+0x10], R2 ;  /* 0x0000100201007387 */ /* 0x0007e20000100a00 */
[----:B0-----:R-:W-:Y:S01]  /*0140*/  IMAD.U32 R4, RZ, RZ, UR6 ;  /* 0x00000006ff047e24 */ /* 0x001fe2000f8e00ff */
[----:B---34-:R-:W-:-:S07]  /*0150*/  MOV R5, UR7 ;  /* 0x0000000700057c02 */ /* 0x018fce0008000f00 */
[----:B------:R-:W-:-:S07]  /*0160*/  LEPC R20, `(.L_x_0) ;  /* 0x000000001014794e */ /* 0x000fce0000000000 */
[----:B------:R-:W-:Y:S05]  /*0170*/  CALL.ABS.NOINC R8 ;  /* 0x0000000008007343 */ /* 0x000fea0003c00000 */
.L_x_0:
[----:B------:R-:W-:Y:S05]  /*0180*/  EXIT ;  /* 0x000000000000794d */ /* 0x000fea0003800000 */
.L_x_1:
[----:B------:R-:W-:-:S00]  /*0190*/  BRA `(.L_x_1) ;  /* 0xfffffffc00fc7947 */ /* 0x000fc0000383ffff */
[----:B------:R-:W-:-:S00]  /*01a0*/  NOP ;  /* 0x0000000000007918 */ /* 0x000fc00000000000 */
        /* <DEDUP_REMOVED lines=13> */
.L_x_2:


//--------------------- .nv.global.init           --------------------------
	.section	.nv.global.init,"aw",@progbits
.nv.global.init:
	.type		$str,@object
	.size		$str,(.L_0 - $str)
$str:
        /*0000*/ 	.byte	0x42, 0x6c, 0x6f, 0x63, 0x6b, 0x28, 0x25, 0x64, 0x2c, 0x25, 0x64, 0x29, 0x20, 0x54, 0x68, 0x72
        /*0010*/ 	.byte	0x65, 0x61, 0x64, 0x28, 0x25, 0x64, 0x2c, 0x25, 0x64, 0x29, 0x20, 0x2d, 0x3e, 0x20, 0x43, 0x6f
        /*0020*/ 	.byte	0x6f, 0x72, 0x64, 0x28, 0x25, 0x64, 0x2c, 0x25, 0x64, 0x29, 0x0a, 0x00
.L_0:


//--------------------- .nv.shared.reserved.0     --------------------------
	.section	.nv.shared.reserved.0,"aw",@nobits
	.weak		__nv_reservedSMEM_offset_0_alias
	.size		__nv_reservedSMEM_offset_0_alias, 0, 64
	.other		__nv_reservedSMEM_offset_0_alias,@"STO_CUDA_RESERVED_SHARED STV_DEFAULT"
__nv_reservedSMEM_offset_0_alias:
	.zero		0
	.zero		64


//--------------------- .nv.constant0._Z14annotateThreadv --------------------------
	.section	.nv.constant0._Z14annotateThreadv,"a",@progbits
	.sectionflags	@""
	.align	4
.nv.constant0._Z14annotateThreadv:
	.zero		896


//--------------------- SYMBOLS --------------------------

	.type		.nv.reservedSmem.offset0,@object
	.size		.nv.reservedSmem.offset0,0x4
	.type		vprintf,@function
